//
// Generated by NVIDIA NVVM Compiler
//
// Compiler Build ID: CL-36424714
// Cuda compilation tools, release 13.0, V13.0.88
// Based on NVVM 20.0.0
//

.version 9.0
.target sm_100
.address_size 64

	// .globl	_Z10testKernelPKfS0_Pfii
.extern .func  (.param .b32 func_retval0) vprintf
(
	.param .b64 vprintf_param_0,
	.param .b64 vprintf_param_1
)
;
.global .align 1 .b8 $str[32] = {84, 104, 114, 101, 97, 100, 32, 37, 100, 32, 99, 111, 109, 112, 108, 101, 116, 101, 100, 32, 105, 110, 32, 37, 108, 108, 117, 32, 110, 115, 10};

.visible .entry _Z10testKernelPKfS0_Pfii(
	.param .u64 .ptr .align 1 _Z10testKernelPKfS0_Pfii_param_0,
	.param .u64 .ptr .align 1 _Z10testKernelPKfS0_Pfii_param_1,
	.param .u64 .ptr .align 1 _Z10testKernelPKfS0_Pfii_param_2,
	.param .u32 _Z10testKernelPKfS0_Pfii_param_3,
	.param .u32 _Z10testKernelPKfS0_Pfii_param_4
)
{
	.local .align 16 .b8 	__local_depot0[16];
	.reg .b64 	%SP;
	.reg .b64 	%SPL;
	.reg .pred 	%p<17>;
	.reg .b32 	%r<64>;
	.reg .b32 	%f<67>;
	.reg .b64 	%rd<60>;

	mov.u64 	%SPL, __local_depot0;
	cvta.local.u64 	%SP, %SPL;
	ld.param.u64 	%rd15, [_Z10testKernelPKfS0_Pfii_param_0];
	ld.param.u64 	%rd16, [_Z10testKernelPKfS0_Pfii_param_1];
	ld.param.u32 	%r27, [_Z10testKernelPKfS0_Pfii_param_3];
	cvta.to.global.u64 	%rd1, %rd16;
	cvta.to.global.u64 	%rd2, %rd15;
	mov.u32 	%r30, %ctaid.x;
	mov.u32 	%r31, %ntid.x;
	mov.u32 	%r32, %tid.x;
	mad.lo.s32 	%r33, %r30, %r31, %r32;
	shr.s32 	%r34, %r33, 31;
	shr.u32 	%r35, %r34, 27;
	add.s32 	%r36, %r33, %r35;
	and.b32  	%r37, %r36, -32;
	sub.s32 	%r1, %r33, %r37;
	mul.lo.s32 	%r2, %r27, %r27;
	mov.b32 	%r29, 10000;
	// begin inline asm
	nanosleep.u32 %r29;
	// end inline asm
	// begin inline asm
	mov.u64 %rd14, %globaltimer;
	// end inline asm
	setp.ge.s32 	%p2, %r1, %r2;
	@%p2 bra 	$L__BB0_17;
	ld.param.u32 	%r54, [_Z10testKernelPKfS0_Pfii_param_4];
	setp.gt.s32 	%p3, %r27, -1;
	setp.gt.s32 	%p4, %r54, 0;
	and.pred  	%p1, %p3, %p4;
	max.s32 	%r38, %r27, 1;
	and.b32  	%r3, %r38, 7;
	and.b32  	%r4, %r38, 3;
	and.b32  	%r5, %r38, 2147483640;
	and.b32  	%r6, %r38, 1;
	neg.s32 	%r7, %r5;
	mul.wide.u32 	%rd4, %r27, 4;
	add.s64 	%rd5, %rd1, %rd4;
	shl.b32 	%r8, %r27, 3;
	mul.wide.u32 	%rd17, %r27, 8;
	add.s64 	%rd6, %rd1, %rd17;
	mul.wide.u32 	%rd18, %r27, 12;
	add.s64 	%rd7, %rd1, %rd18;
	mul.wide.u32 	%rd19, %r27, 16;
	add.s64 	%rd8, %rd1, %rd19;
	mul.wide.u32 	%rd20, %r27, 20;
	add.s64 	%rd9, %rd1, %rd20;
	mul.wide.u32 	%rd21, %r27, 24;
	add.s64 	%rd10, %rd1, %rd21;
	mul.wide.u32 	%rd22, %r27, 28;
	add.s64 	%rd11, %rd1, %rd22;
	add.s64 	%rd12, %rd2, 16;
	not.pred 	%p6, %p1;
	mov.u32 	%r56, %r1;
$L__BB0_2:
	div.s32 	%r10, %r56, %r27;
	mul.lo.s32 	%r39, %r10, %r27;
	sub.s32 	%r11, %r56, %r39;
	setp.ge.s32 	%p5, %r10, %r27;
	or.pred  	%p7, %p5, %p6;
	@%p7 bra 	$L__BB0_16;
	mov.b32 	%r57, 0;
$L__BB0_4:
	setp.lt.s32 	%p8, %r27, 8;
	mov.f32 	%f66, 0f00000000;
	mov.b32 	%r62, 0;
	@%p8 bra 	$L__BB0_7;
	mov.f32 	%f66, 0f00000000;
	mov.u32 	%r58, %r39;
	mov.u32 	%r59, %r11;
	mov.u32 	%r60, %r7;
$L__BB0_6:
	.pragma "nounroll";
	mul.wide.s32 	%rd23, %r59, 4;
	add.s64 	%rd24, %rd5, %rd23;
	add.s64 	%rd25, %rd6, %rd23;
	add.s64 	%rd26, %rd7, %rd23;
	add.s64 	%rd27, %rd8, %rd23;
	add.s64 	%rd28, %rd9, %rd23;
	add.s64 	%rd29, %rd10, %rd23;
	add.s64 	%rd30, %rd11, %rd23;
	add.s64 	%rd31, %rd1, %rd23;
	mul.wide.s32 	%rd32, %r58, 4;
	add.s64 	%rd33, %rd12, %rd32;
	ld.global.f32 	%f16, [%rd33+-16];
	ld.global.f32 	%f17, [%rd31];
	fma.rn.f32 	%f18, %f16, %f17, %f66;
	ld.global.f32 	%f19, [%rd33+-12];
	ld.global.f32 	%f20, [%rd24];
	fma.rn.f32 	%f21, %f19, %f20, %f18;
	ld.global.f32 	%f22, [%rd33+-8];
	ld.global.f32 	%f23, [%rd25];
	fma.rn.f32 	%f24, %f22, %f23, %f21;
	ld.global.f32 	%f25, [%rd33+-4];
	ld.global.f32 	%f26, [%rd26];
	fma.rn.f32 	%f27, %f25, %f26, %f24;
	ld.global.f32 	%f28, [%rd33];
	ld.global.f32 	%f29, [%rd27];
	fma.rn.f32 	%f30, %f28, %f29, %f27;
	ld.global.f32 	%f31, [%rd33+4];
	ld.global.f32 	%f32, [%rd28];
	fma.rn.f32 	%f33, %f31, %f32, %f30;
	ld.global.f32 	%f34, [%rd33+8];
	ld.global.f32 	%f35, [%rd29];
	fma.rn.f32 	%f36, %f34, %f35, %f33;
	ld.global.f32 	%f37, [%rd33+12];
	ld.global.f32 	%f38, [%rd30];
	fma.rn.f32 	%f66, %f37, %f38, %f36;
	add.s32 	%r60, %r60, 8;
	add.s32 	%r59, %r59, %r8;
	add.s32 	%r58, %r58, 8;
	setp.ne.s32 	%p9, %r60, 0;
	mov.u32 	%r62, %r5;
	@%p9 bra 	$L__BB0_6;
$L__BB0_7:
	setp.eq.s32 	%p10, %r3, 0;
	@%p10 bra 	$L__BB0_15;
	add.s32 	%r42, %r3, -1;
	setp.lt.u32 	%p11, %r42, 3;
	@%p11 bra 	$L__BB0_10;
	add.s32 	%r43, %r62, %r39;
	mul.wide.s32 	%rd34, %r43, 4;
	add.s64 	%rd35, %rd2, %rd34;
	ld.global.f32 	%f40, [%rd35];
	mad.lo.s32 	%r44, %r62, %r27, %r11;
	mul.wide.s32 	%rd36, %r44, 4;
	add.s64 	%rd37, %rd1, %rd36;
	ld.global.f32 	%f41, [%rd37];
	fma.rn.f32 	%f42, %f40, %f41, %f66;
	ld.global.f32 	%f43, [%rd35+4];
	add.s64 	%rd38, %rd37, %rd4;
	ld.global.f32 	%f44, [%rd38];
	fma.rn.f32 	%f45, %f43, %f44, %f42;
	ld.global.f32 	%f46, [%rd35+8];
	add.s64 	%rd39, %rd38, %rd4;
	ld.global.f32 	%f47, [%rd39];
	fma.rn.f32 	%f48, %f46, %f47, %f45;
	ld.global.f32 	%f49, [%rd35+12];
	add.s64 	%rd40, %rd39, %rd4;
	ld.global.f32 	%f50, [%rd40];
	fma.rn.f32 	%f66, %f49, %f50, %f48;
	add.s32 	%r62, %r62, 4;
$L__BB0_10:
	setp.eq.s32 	%p12, %r4, 0;
	@%p12 bra 	$L__BB0_15;
	setp.eq.s32 	%p13, %r4, 1;
	@%p13 bra 	$L__BB0_13;
	add.s32 	%r45, %r62, %r39;
	mul.wide.s32 	%rd41, %r45, 4;
	add.s64 	%rd42, %rd2, %rd41;
	ld.global.f32 	%f52, [%rd42];
	mad.lo.s32 	%r46, %r62, %r27, %r11;
	mul.wide.s32 	%rd43, %r46, 4;
	add.s64 	%rd44, %rd1, %rd43;
	ld.global.f32 	%f53, [%rd44];
	fma.rn.f32 	%f54, %f52, %f53, %f66;
	ld.global.f32 	%f55, [%rd42+4];
	add.s64 	%rd45, %rd44, %rd4;
	ld.global.f32 	%f56, [%rd45];
	fma.rn.f32 	%f66, %f55, %f56, %f54;
	add.s32 	%r62, %r62, 2;
$L__BB0_13:
	setp.eq.s32 	%p14, %r6, 0;
	@%p14 bra 	$L__BB0_15;
	add.s32 	%r47, %r62, %r39;
	mul.wide.s32 	%rd46, %r47, 4;
	add.s64 	%rd47, %rd2, %rd46;
	ld.global.f32 	%f57, [%rd47];
	mad.lo.s32 	%r48, %r62, %r27, %r11;
	mul.wide.s32 	%rd48, %r48, 4;
	add.s64 	%rd49, %rd1, %rd48;
	ld.global.f32 	%f58, [%rd49];
	fma.rn.f32 	%f66, %f57, %f58, %f66;
$L__BB0_15:
	ld.param.u32 	%r55, [_Z10testKernelPKfS0_Pfii_param_4];
	ld.param.u64 	%rd59, [_Z10testKernelPKfS0_Pfii_param_2];
	cvta.to.global.u64 	%rd50, %rd59;
	add.s32 	%r49, %r39, %r11;
	mul.wide.s32 	%rd51, %r49, 4;
	add.s64 	%rd52, %rd50, %rd51;
	st.global.f32 	[%rd52], %f66;
	add.s32 	%r57, %r57, 1;
	setp.ne.s32 	%p15, %r57, %r55;
	@%p15 bra 	$L__BB0_4;
$L__BB0_16:
	mov.u32 	%r50, %ntid.x;
	mov.u32 	%r51, %nctaid.x;
	mad.lo.s32 	%r56, %r50, %r51, %r56;
	setp.lt.s32 	%p16, %r56, %r2;
	@%p16 bra 	$L__BB0_2;
$L__BB0_17:
	add.u64 	%rd54, %SP, 0;
	add.u64 	%rd55, %SPL, 0;
	// begin inline asm
	mov.u64 %rd53, %globaltimer;
	// end inline asm
	sub.s64 	%rd56, %rd53, %rd14;
	st.local.u32 	[%rd55], %r1;
	st.local.u64 	[%rd55+8], %rd56;
	mov.u64 	%rd57, $str;
	cvta.global.u64 	%rd58, %rd57;
	{ // callseq 0, 0
	.param .b64 param0;
	st.param.b64 	[param0], %rd58;
	.param .b64 param1;
	st.param.b64 	[param1], %rd54;
	.param .b32 retval0;
	call.uni (retval0), 
	vprintf, 
	(
	param0, 
	param1
	);
	ld.param.b32 	%r52, [retval0];
	} // callseq 0
	ret;

}


// ===== COMPILED SASS (sm_100) =====

	.target	sm_100

	.elftype	@"ET_EXEC"


//--------------------- .note.nv.tkinfo           --------------------------
	.section	.note.nv.tkinfo,"",@"SHT_NOTE"
	.sectionflags	@"SHF_NOTE_NV_TKINFO"
	.tkinfo
        /*0018*/ 	.word	0x00000002
        /*0030*/ 	.string	""
        /*0030*/ 	.string	"ptxas"
        /*0030*/ 	.string	"Cuda compilation tools, release 13.0, V13.0.88"
        /*0030*/ 	.string	"Build cuda_13.0.r13.0/compiler.36424714_0"
        /*0030*/ 	.string	"-arch sm_100 -m 64 "



//--------------------- .note.nv.cuinfo           --------------------------
	.section	.note.nv.cuinfo,"",@"SHT_NOTE"
	.sectionflags	@"SHF_NOTE_NV_CUINFO"
        /*0018*/ 	.short	0x0002
        /*001a*/ 	.short	0x0064
        /*001c*/ 	.short	0x0082
	.zero		2


//--------------------- .nv.info                  --------------------------
	.section	.nv.info,"",@"SHT_CUDA_INFO"
	.align	4


	//----- nvinfo : EIATTR_REGCOUNT
	.align		4
        /*0000*/ 	.byte	0x04, 0x2f
        /*0002*/ 	.short	(.L_2 - .L_1)
	.align		4
.L_1:
        /*0004*/ 	.word	index@(_Z10testKernelPKfS0_Pfii)
        /*0008*/ 	.word	0x00000028


	//----- nvinfo : EIATTR_FRAME_SIZE
	.align		4
.L_2:
        /*000c*/ 	.byte	0x04, 0x11
        /*000e*/ 	.short	(.L_4 - .L_3)
	.align		4
.L_3:
        /*0010*/ 	.word	index@(_Z10testKernelPKfS0_Pfii)
        /*0014*/ 	.word	0x00000010


	//----- nvinfo : EIATTR_MIN_STACK_SIZE
	.align		4
.L_4:
        /*0018*/ 	.byte	0x04, 0x12
        /*001a*/ 	.short	(.L_6 - .L_5)
	.align		4
.L_5:
        /*001c*/ 	.word	index@(_Z10testKernelPKfS0_Pfii)
        /*0020*/ 	.word	0x00000010
.L_6:


//--------------------- .nv.compat                --------------------------
	.section	.nv.compat,"",@"SHT_CUDA_COMPAT_INFO"
	.align	4
        /*0000*/ 	.byte	0x02, 0x09, 0x00, 0x00, 0x02, 0x02, 0x01, 0x00, 0x02, 0x05, 0x05, 0x00, 0x03, 0x07, 0x01, 0x01
        /*0010*/ 	.byte	0x02, 0x03, 0x00, 0x00, 0x02, 0x06, 0x01, 0x00, 0x04, 0x0b, 0x08, 0x00, 0x09, 0x00, 0x00, 0x00
        /*0020*/ 	.byte	0x00, 0x00, 0x00, 0x00


//--------------------- .nv.info._Z10testKernelPKfS0_Pfii --------------------------
	.section	.nv.info._Z10testKernelPKfS0_Pfii,"",@"SHT_CUDA_INFO"
	.sectionflags	@""
	.align	4


	//----- nvinfo : EIATTR_CUDA_API_VERSION
	.align		4
        /*0000*/ 	.byte	0x04, 0x37
        /*0002*/ 	.short	(.L_8 - .L_7)
.L_7:
        /*0004*/ 	.word	0x00000082


	//----- nvinfo : EIATTR_KPARAM_INFO
	.align		4
.L_8:
        /*0008*/ 	.byte	0x04, 0x17
        /*000a*/ 	.short	(.L_10 - .L_9)
.L_9:
        /*000c*/ 	.word	0x00000000
        /*0010*/ 	.short	0x0004
        /*0012*/ 	.short	0x001c
        /*0014*/ 	.byte	0x00, 0xf0, 0x11, 0x00


	//----- nvinfo : EIATTR_KPARAM_INFO
	.align		4
.L_10:
        /*0018*/ 	.byte	0x04, 0x17
        /*001a*/ 	.short	(.L_12 - .L_11)
.L_11:
        /*001c*/ 	.word	0x00000000
        /*0020*/ 	.short	0x0003
        /*0022*/ 	.short	0x0018
        /*0024*/ 	.byte	0x00, 0xf0, 0x11, 0x00


	//----- nvinfo : EIATTR_KPARAM_INFO
	.align		4
.L_12:
        /*0028*/ 	.byte	0x04, 0x17
        /*002a*/ 	.short	(.L_14 - .L_13)
.L_13:
        /*002c*/ 	.word	0x00000000
        /*0030*/ 	.short	0x0002
        /*0032*/ 	.short	0x0010
        /*0034*/ 	.byte	0x00, 0xf5, 0x21, 0x00


	//----- nvinfo : EIATTR_KPARAM_INFO
	.align		4
.L_14:
        /*0038*/ 	.byte	0x04, 0x17
        /*003a*/ 	.short	(.L_16 - .L_15)
.L_15:
        /*003c*/ 	.word	0x00000000
        /*0040*/ 	.short	0x0001
        /*0042*/ 	.short	0x0008
        /*0044*/ 	.byte	0x00, 0xf5, 0x21, 0x00


	//----- nvinfo : EIATTR_KPARAM_INFO
	.align		4
.L_16:
        /*0048*/ 	.byte	0x04, 0x17
        /*004a*/ 	.short	(.L_18 - .L_17)
.L_17:
        /*004c*/ 	.word	0x00000000
        /*0050*/ 	.short	0x0000
        /*0052*/ 	.short	0x0000
        /*0054*/ 	.byte	0x00, 0xf5, 0x21, 0x00


	//----- nvinfo : EIATTR_SPARSE_MMA_MASK
	.align		4
.L_18:
        /*0058*/ 	.byte	0x03, 0x50
        /*005a*/ 	.short	0x0000


	//----- nvinfo : EIATTR_MAXREG_COUNT
	.align		4
        /*005c*/ 	.byte	0x03, 0x1b
        /*005e*/ 	.short	0x00ff


	//----- nvinfo : EIATTR_EXTERNS
	.align		4
        /*0060*/ 	.byte	0x04, 0x0f
        /*0062*/ 	.short	(.L_20 - .L_19)


	//   ....[0]....
	.align		4
.L_19:
        /*0064*/ 	.word	index@(vprintf)


	//----- nvinfo : EIATTR_MERCURY_ISA_VERSION
	.align		4
.L_20:
        /*0068*/ 	.byte	0x03, 0x5f
        /*006a*/ 	.short	0x0101


	//----- nvinfo : EIATTR_VRC_CTA_INIT_COUNT
	.align		4
        /*006c*/ 	.byte	0x02, 0x4a
	.zero		1
	.zero		1


	//----- nvinfo : EIATTR_SYSCALL_OFFSETS
	.align		4
        /*0070*/ 	.byte	0x04, 0x46
        /*0072*/ 	.short	(.L_22 - .L_21)


	//   ....[0]....
.L_21:
        /*0074*/ 	.word	0x00000dc0


	//----- nvinfo : EIATTR_EXIT_INSTR_OFFSETS
	.align		4
.L_22:
        /*0078*/ 	.byte	0x04, 0x1c
        /*007a*/ 	.short	(.L_24 - .L_23)


	//   ....[0]....
.L_23:
        /*007c*/ 	.word	0x00000dd0


	//----- nvinfo : EIATTR_CRS_STACK_SIZE
	.align		4
.L_24:
        /*0080*/ 	.byte	0x04, 0x1e
        /*0082*/ 	.short	(.L_26 - .L_25)
.L_25:
        /*0084*/ 	.word	0x00000000


	//----- nvinfo : EIATTR_CBANK_PARAM_SIZE
	.align		4
.L_26:
        /*0088*/ 	.byte	0x03, 0x19
        /*008a*/ 	.short	0x0020


	//----- nvinfo : EIATTR_PARAM_CBANK
	.align		4
        /*008c*/ 	.byte	0x04, 0x0a
        /*008e*/ 	.short	(.L_28 - .L_27)
	.align		4
.L_27:
        /*0090*/ 	.word	index@(.nv.constant0._Z10testKernelPKfS0_Pfii)
        /*0094*/ 	.short	0x0380
        /*0096*/ 	.short	0x0020


	//----- nvinfo : EIATTR_SW_WAR
	.align		4
.L_28:
        /*0098*/ 	.byte	0x04, 0x36
        /*009a*/ 	.short	(.L_30 - .L_29)
.L_29:
        /*009c*/ 	.word	0x00000008
.L_30:


//--------------------- .nv.callgraph             --------------------------
	.section	.nv.callgraph,"",@"SHT_CUDA_CALLGRAPH"
	.align	4
	.sectionentsize	8
	.align		4
        /*0000*/ 	.word	0x00000000
	.align		4
        /*0004*/ 	.word	0xffffffff
	.align		4
        /*0008*/ 	.word	index@(_Z10testKernelPKfS0_Pfii)
	.align		4
        /*000c*/ 	.word	index@(vprintf)
	.align		4
        /*0010*/ 	.word	0x00000000
	.align		4
        /*0014*/ 	.word	0xfffffffe
	.align		4
        /*0018*/ 	.word	0x00000000
	.align		4
        /*001c*/ 	.word	0xfffffffd
	.align		4
        /*0020*/ 	.word	0x00000000
	.align		4
        /*0024*/ 	.word	0xfffffffc


//--------------------- .nv.constant4             --------------------------
	.section	.nv.constant4,"a",@progbits
	.align	8
	.align		8
.nv.constant4:
        /*0000*/ 	.dword	vprintf
	.align		8
        /*0008*/ 	.dword	$str


//--------------------- .text._Z10testKernelPKfS0_Pfii --------------------------
	.section	.text._Z10testKernelPKfS0_Pfii,"ax",@progbits
	.align	128
        .global         _Z10testKernelPKfS0_Pfii
        .type           _Z10testKernelPKfS0_Pfii,@function
        .size           _Z10testKernelPKfS0_Pfii,(.L_x_12 - _Z10testKernelPKfS0_Pfii)
        .other          _Z10testKernelPKfS0_Pfii,@"STO_CUDA_ENTRY STV_DEFAULT"
_Z10testKernelPKfS0_Pfii:
.text._Z10testKernelPKfS0_Pfii:
[----:B------:R-:W0:Y:S01]  /*0000*/  LDC R1, c[0x0][0x37c] ;  /* 0x0000df00ff017b82 */ /* 0x000e220000000800 */
[----:B------:R-:W1:Y:S01]  /*0010*/  S2R R3, SR_TID.X ;  /* 0x0000000000037919 */ /* 0x000e620000002100 */
[----:B------:R-:W2:Y:S06]  /*0020*/  LDCU UR5, c[0x0][0x2fc] ;  /* 0x00005f80ff0577ac */ /* 0x000eac0008000800 */
[----:B------:R-:W1:Y:S01]  /*0030*/  S2UR UR6, SR_CTAID.X ;  /* 0x00000000000679c3 */ /* 0x000e620000002500 */
[----:B0-----:R-:W-:Y:S01]  /*0040*/  VIADD R1, R1, 0xfffffff0 ;  /* 0xfffffff001017836 */ /* 0x001fe20000000000 */
[----:B------:R-:W0:Y:S06]  /*0050*/  LDCU UR4, c[0x0][0x2f8] ;  /* 0x00005f00ff0477ac */ /* 0x000e2c0008000800 */
[----:B------:R-:W1:Y:S08]  /*0060*/  LDC R0, c[0x0][0x360] ;  /* 0x0000d800ff007b82 */ /* 0x000e700000000800 */
[----:B------:R-:W3:Y:S01]  /*0070*/  LDC R27, c[0x0][0x398] ;  /* 0x0000e600ff1b7b82 */ /* 0x000ee20000000800 */
[----:B0-----:R-:W-:-:S05]  /*0080*/  IADD3 R6, P0, PT, R1, UR4, RZ ;  /* 0x0000000401067c10 */ /* 0x001fca000ff1e0ff */
[----:B--2---:R-:W-:Y:S02]  /*0090*/  IMAD.X R7, RZ, RZ, UR5, P0 ;  /* 0x00000005ff077e24 */ /* 0x004fe400080e06ff */
[----:B-1----:R-:W-:Y:S01]  /*00a0*/  IMAD R0, R0, UR6, R3 ;  /* 0x0000000600007c24 */ /* 0x002fe2000f8e0203 */
[----:B------:R-:W-:Y:S05]  /*00b0*/  NANOSLEEP 0x2710 ;  /* 0x000027100000795d */ /* 0x000fea0003800000 */
[----:B------:R-:W-:Y:S01]  /*00c0*/  SHF.R.S32.HI R3, RZ, 0x1f, R0 ;  /* 0x0000001fff037819 */ /* 0x000fe20000011400 */
[----:B---3--:R-:W-:-:S03]  /*00d0*/  IMAD R5, R27, R27, RZ ;  /* 0x0000001b1b057224 */ /* 0x008fc600078e02ff */
[----:B------:R-:W-:-:S04]  /*00e0*/  LEA.HI R3, R3, R0, RZ, 0x5 ;  /* 0x0000000003037211 */ /* 0x000fc800078f28ff */
[----:B------:R-:W-:-:S04]  /*00f0*/  LOP3.LUT R3, R3, 0xffffffe0, RZ, 0xc0, !PT ;  /* 0xffffffe003037812 */ /* 0x000fc800078ec0ff */
[----:B------:R-:W-:Y:S02]  /*0100*/  IADD3 R0, PT, PT, R0, -R3, RZ ;  /* 0x8000000300007210 */ /* 0x000fe40007ffe0ff */
[----:B------:R-:W-:Y:S02]  /*0110*/  CS2R R24, SR_GLOBALTIMERLO ;  /* 0x0000000000187805 */ /* 0x000fe40000015200 */
[----:B------:R-:W-:Y:S01]  /*0120*/  ISETP.GE.AND P0, PT, R0, R5, PT ;  /* 0x000000050000720c */ /* 0x000fe20003f06270 */
[----:B------:R-:W-:-:S12]  /*0130*/  BSSY.RECONVERGENT B0, `(.L_x_0) ;  /* 0x00000bd000007945 */ /* 0x000fd80003800200 */
[----:B------:R-:W-:Y:S05]  /*0140*/  @P0 BRA `(.L_x_1) ;  /* 0x0000000800ec0947 */ /* 0x000fea0003800000 */
[----:B------:R-:W0:Y:S01]  /*0150*/  LDC.64 R20, c[0x0][0x380] ;  /* 0x0000e000ff147b82 */ /* 0x000e220000000a00 */
[----:B------:R-:W1:Y:S01]  /*0160*/  LDCU UR4, c[0x0][0x39c] ;  /* 0x00007380ff0477ac */ /* 0x000e620008000800 */
[----:B------:R-:W-:Y:S02]  /*0170*/  VIMNMX R2, PT, PT, R27, 0x1, !PT ;  /* 0x000000011b027848 */ /* 0x000fe40007fe0100 */
[----:B------:R-:W-:-:S04]  /*0180*/  MOV R3, R0 ;  /* 0x0000000000037202 */ /* 0x000fc80000000f00 */
[----:B------:R-:W2:Y:S08]  /*0190*/  LDC.64 R4, c[0x0][0x388] ;  /* 0x0000e200ff047b82 */ /* 0x000eb00000000a00 */
[----:B------:R-:W3:Y:S01]  /*01a0*/  LDC.64 R22, c[0x0][0x358] ;  /* 0x0000d600ff167b82 */ /* 0x000ee20000000a00 */
[----:B0-----:R-:W-:-:S05]  /*01b0*/  IADD3 R20, P0, PT, R20, 0x10, RZ ;  /* 0x0000001014147810 */ /* 0x001fca0007f1e0ff */
[----:B------:R-:W-:Y:S01]  /*01c0*/  IMAD.X R21, RZ, RZ, R21, P0 ;  /* 0x000000ffff157224 */ /* 0x000fe200000e0615 */
[----:B-1----:R-:W-:Y:S01]  /*01d0*/  ISETP.LT.AND P0, PT, RZ, UR4, PT ;  /* 0x00000004ff007c0c */ /* 0x002fe2000bf01270 */
[----:B--2---:R-:W-:-:S03]  /*01e0*/  IMAD.WIDE.U32 R18, R27, 0x4, R4 ;  /* 0x000000041b127825 */ /* 0x004fc600078e0004 */
[C---:B------:R-:W-:Y:S01]  /*01f0*/  ISETP.GT.AND P0, PT, R27.reuse, -0x1, P0 ;  /* 0xffffffff1b00780c */ /* 0x040fe20000704270 */
[----:B------:R-:W-:-:S04]  /*0200*/  IMAD.WIDE.U32 R16, R27, 0x8, R4 ;  /* 0x000000081b107825 */ /* 0x000fc800078e0004 */
[----:B------:R-:W-:-:S04]  /*0210*/  IMAD.WIDE.U32 R14, R27, 0xc, R4 ;  /* 0x0000000c1b0e7825 */ /* 0x000fc800078e0004 */
[----:B------:R-:W-:-:S04]  /*0220*/  IMAD.WIDE.U32 R12, R27, 0x10, R4 ;  /* 0x000000101b0c7825 */ /* 0x000fc800078e0004 */
[----:B------:R-:W-:-:S04]  /*0230*/  IMAD.WIDE.U32 R10, R27, 0x14, R4 ;  /* 0x000000141b0a7825 */ /* 0x000fc800078e0004 */
[----:B------:R-:W-:-:S04]  /*0240*/  IMAD.WIDE.U32 R8, R27, 0x18, R4 ;  /* 0x000000181b087825 */ /* 0x000fc800078e0004 */
[----:B---3--:R-:W-:-:S07]  /*0250*/  IMAD.WIDE.U32 R4, R27, 0x1c, R4 ;  /* 0x0000001c1b047825 */ /* 0x008fce00078e0004 */
.L_x_9:
[----:B0-----:R-:W0:Y:S01]  /*0260*/  LDC R32, c[0x0][0x398] ;  /* 0x0000e600ff207b82 */ /* 0x001e220000000800 */
[----:B------:R-:W-:Y:S01]  /*0270*/  IABS R30, R3 ;  /* 0x00000003001e7213 */ /* 0x000fe20000000000 */
[----:B------:R-:W-:Y:S01]  /*0280*/  BSSY.RECONVERGENT B1, `(.L_x_2) ;  /* 0x00000a0000017945 */ /* 0x000fe20003800200 */
[----:B0-----:R-:W-:-:S04]  /*0290*/  IABS R28, R32 ;  /* 0x00000020001c7213 */ /* 0x001fc80000000000 */
[----:B------:R-:W0:Y:S08]  /*02a0*/  I2F.RP R29, R28 ;  /* 0x0000001c001d7306 */ /* 0x000e300000209400 */
[----:B0-----:R-:W0:Y:S02]  /*02b0*/  MUFU.RCP R29, R29 ;  /* 0x0000001d001d7308 */ /* 0x001e240000001000 */
[----:B0-----:R-:W-:-:S06]  /*02c0*/  VIADD R26, R29, 0xffffffe ;  /* 0x0ffffffe1d1a7836 */ /* 0x001fcc0000000000 */
[----:B------:R0:W1:Y:S02]  /*02d0*/  F2I.FTZ.U32.TRUNC.NTZ R27, R26 ;  /* 0x0000001a001b7305 */ /* 0x000064000021f000 */
[----:B0-----:R-:W-:Y:S01]  /*02e0*/  IMAD.MOV.U32 R26, RZ, RZ, RZ ;  /* 0x000000ffff1a7224 */ /* 0x001fe200078e00ff */
[----:B-1----:R-:W-:-:S05]  /*02f0*/  IADD3 R31, PT, PT, RZ, -R27, RZ ;  /* 0x8000001bff1f7210 */ /* 0x002fca0007ffe0ff */
[----:B------:R-:W-:-:S04]  /*0300*/  IMAD R31, R31, R28, RZ ;  /* 0x0000001c1f1f7224 */ /* 0x000fc800078e02ff */
[----:B------:R-:W-:Y:S01]  /*0310*/  IMAD.HI.U32 R27, R27, R31, R26 ;  /* 0x0000001f1b1b7227 */ /* 0x000fe200078e001a */
[----:B------:R-:W-:-:S04]  /*0320*/  LOP3.LUT R26, R3, R32, RZ, 0x3c, !PT ;  /* 0x00000020031a7212 */ /* 0x000fc800078e3cff */
[----:B------:R-:W-:Y:S01]  /*0330*/  ISETP.GE.AND P2, PT, R26, RZ, PT ;  /* 0x000000ff1a00720c */ /* 0x000fe20003f46270 */
[----:B------:R-:W-:-:S05]  /*0340*/  IMAD.HI.U32 R27, R27, R30, RZ ;  /* 0x0000001e1b1b7227 */ /* 0x000fca00078e00ff */
[----:B------:R-:W-:-:S05]  /*0350*/  IADD3 R29, PT, PT, -R27, RZ, RZ ;  /* 0x000000ff1b1d7210 */ /* 0x000fca0007ffe1ff */
[----:B------:R-:W-:-:S05]  /*0360*/  IMAD R29, R28, R29, R30 ;  /* 0x0000001d1c1d7224 */ /* 0x000fca00078e021e */
[----:B------:R-:W-:-:S13]  /*0370*/  ISETP.GT.U32.AND P3, PT, R28, R29, PT ;  /* 0x0000001d1c00720c */ /* 0x000fda0003f64070 */
[----:B------:R-:W-:Y:S01]  /*0380*/  @!P3 IMAD.IADD R29, R29, 0x1, -R28 ;  /* 0x000000011d1db824 */ /* 0x000fe200078e0a1c */
[----:B------:R-:W-:Y:S02]  /*0390*/  @!P3 IADD3 R27, PT, PT, R27, 0x1, RZ ;  /* 0x000000011b1bb810 */ /* 0x000fe40007ffe0ff */
[----:B------:R-:W-:Y:S02]  /*03a0*/  ISETP.NE.AND P3, PT, R32, RZ, PT ;  /* 0x000000ff2000720c */ /* 0x000fe40003f65270 */
[----:B------:R-:W-:-:S13]  /*03b0*/  ISETP.GE.U32.AND P1, PT, R29, R28, PT ;  /* 0x0000001c1d00720c */ /* 0x000fda0003f26070 */
[----:B------:R-:W-:-:S05]  /*03c0*/  @P1 VIADD R27, R27, 0x1 ;  /* 0x000000011b1b1836 */ /* 0x000fca0000000000 */
[----:B------:R-:W-:Y:S02]  /*03d0*/  @!P2 IADD3 R27, PT, PT, -R27, RZ, RZ ;  /* 0x000000ff1b1ba210 */ /* 0x000fe40007ffe1ff */
[----:B------:R-:W-:-:S04]  /*03e0*/  @!P3 LOP3.LUT R27, RZ, R32, RZ, 0x33, !PT ;  /* 0x00000020ff1bb212 */ /* 0x000fc800078e33ff */
[CC--:B------:R-:W-:Y:S01]  /*03f0*/  ISETP.GE.OR P1, PT, R27.reuse, R32.reuse, !P0 ;  /* 0x000000201b00720c */ /* 0x0c0fe20004726670 */
[----:B------:R-:W-:-:S12]  /*0400*/  IMAD R32, R27, R32, RZ ;  /* 0x000000201b207224 */ /* 0x000fd800078e02ff */
[----:B------:R-:W-:Y:S05]  /*0410*/  @P1 BRA `(.L_x_3) ;  /* 0x0000000800181947 */ /* 0x000fea0003800000 */
[----:B------:R-:W-:-:S05]  /*0420*/  UMOV UR4, URZ ;  /* 0x000000ff00047c82 */ /* 0x000fca0008000000 */
.L_x_8:
[----:B0-----:R-:W0:Y:S01]  /*0430*/  LDC.64 R26, c[0x0][0x398] ;  /* 0x0000e600ff1a7b82 */ /* 0x001e220000000a00 */
[----:B------:R-:W-:Y:S01]  /*0440*/  UIADD3 UR4, UPT, UPT, UR4, 0x1, URZ ;  /* 0x0000000104047890 */ /* 0x000fe2000fffe0ff */
[----:B------:R-:W-:Y:S01]  /*0450*/  HFMA2 R37, -RZ, RZ, 0, 0 ;  /* 0x00000000ff257431 */ /* 0x000fe200000001ff */
[----:B0-----:R-:W-:-:S04]  /*0460*/  ISETP.GE.AND P2, PT, R26, 0x8, PT ;  /* 0x000000081a00780c */ /* 0x001fc80003f46270 */
[----:B------:R-:W-:Y:S01]  /*0470*/  ISETP.NE.AND P1, PT, R27, UR4, PT ;  /* 0x000000041b007c0c */ /* 0x000fe2000bf25270 */
[----:B------:R-:W-:-:S08]  /*0480*/  IMAD.MOV.U32 R27, RZ, RZ, RZ ;  /* 0x000000ffff1b7224 */ /* 0x000fd000078e00ff */
[----:B------:R-:W-:Y:S05]  /*0490*/  @!P2 BRA `(.L_x_4) ;  /* 0x0000000000c4a947 */ /* 0x000fea0003800000 */
[----:B------:R-:W-:Y:S01]  /*04a0*/  LOP3.LUT R34, R2, 0x7ffffff8, RZ, 0xc0, !PT ;  /* 0x7ffffff802227812 */ /* 0x000fe200078ec0ff */
[--C-:B------:R-:W-:Y:S01]  /*04b0*/  IMAD.IADD R35, R3, 0x1, -R32.reuse ;  /* 0x0000000103237824 */ /* 0x100fe200078e0a20 */
[----:B------:R-:W-:Y:S01]  /*04c0*/  MOV R27, RZ ;  /* 0x000000ff001b7202 */ /* 0x000fe20000000f00 */
[----:B------:R-:W-:Y:S01]  /*04d0*/  IMAD.MOV.U32 R33, RZ, RZ, R32 ;  /* 0x000000ffff217224 */ /* 0x000fe200078e0020 */
[----:B------:R-:W-:-:S07]  /*04e0*/  IADD3 R34, PT, PT, -R34, RZ, RZ ;  /* 0x000000ff22227210 */ /* 0x000fce0007ffe1ff */
.L_x_5:
[----:B------:R-:W0:Y:S01]  /*04f0*/  LDC.64 R28, c[0x0][0x388] ;  /* 0x0000e200ff1c7b82 */ /* 0x000e220000000a00 */
[C---:B------:R-:W-:Y:S02]  /*0500*/  R2UR UR8, R22.reuse ;  /* 0x00000000160872ca */ /* 0x040fe400000e0000 */
[C---:B------:R-:W-:Y:S02]  /*0510*/  R2UR UR9, R23.reuse ;  /* 0x00000000170972ca */ /* 0x040fe400000e0000 */
[----:B------:R-:W-:Y:S02]  /*0520*/  R2UR UR6, R22 ;  /* 0x00000000160672ca */ /* 0x000fe400000e0000 */
[----:B------:R-:W-:Y:S01]  /*0530*/  R2UR UR7, R23 ;  /* 0x00000000170772ca */ /* 0x000fe200000e0000 */
[----:B0-----:R-:W-:-:S04]  /*0540*/  IMAD.WIDE R30, R35, 0x4, R28 ;  /* 0x00000004231e7825 */ /* 0x001fc800078e021c */
[----:B------:R-:W-:-:S04]  /*0550*/  IMAD.WIDE R28, R33, 0x4, R20 ;  /* 0x00000004211c7825 */ /* 0x000fc800078e0214 */
[----:B------:R-:W2:Y:S04]  /*0560*/  LDG.E R30, desc[UR8][R30.64] ;  /* 0x000000081e1e7981 */ /* 0x000ea8000c1e1900 */
[----:B------:R-:W2:Y:S02]  /*0570*/  LDG.E R36, desc[UR6][R28.64+-0x10] ;  /* 0xfffff0061c247981 */ /* 0x000ea4000c1e1900 */
[----:B--2---:R-:W-:Y:S01]  /*0580*/  FFMA R27, R36, R30, R27 ;  /* 0x0000001e241b7223 */ /* 0x004fe2000000001b */
[C---:B------:R-:W-:Y:S01]  /*0590*/  IMAD.WIDE R36, R35.reuse, 0x4, R18 ;  /* 0x0000000423247825 */ /* 0x040fe200078e0212 */
[----:B------:R-:W2:Y:S05]  /*05a0*/  LDG.E R30, desc[UR6][R28.64+-0xc] ;  /* 0xfffff4061c1e7981 */ /* 0x000eaa000c1e1900 */
[----:B------:R-:W2:Y:S02]  /*05b0*/  LDG.E R36, desc[UR8][R36.64] ;  /* 0x0000000824247981 */ /* 0x000ea4000c1e1900 */
[----:B--2---:R-:W-:Y:S01]  /*05c0*/  FFMA R27, R30, R36, R27 ;  /* 0x000000241e1b7223 */ /* 0x004fe2000000001b */
[----:B------:R-:W-:-:S06]  /*05d0*/  IMAD.WIDE R30, R35, 0x4, R16 ;  /* 0x00000004231e7825 */ /* 0x000fcc00078e0210 */
[----:B------:R-:W2:Y:S04]  /*05e0*/  LDG.E R31, desc[UR8][R30.64] ;  /* 0x000000081e1f7981 */ /* 0x000ea8000c1e1900 */
[----:B------:R-:W2:Y:S01]  /*05f0*/  LDG.E R30, desc[UR6][R28.64+-0x8] ;  /* 0xfffff8061c1e7981 */ /* 0x000ea2000c1e1900 */
[----:B------:R-:W-:-:S06]  /*0600*/  IMAD.WIDE R36, R35, 0x4, R14 ;  /* 0x0000000423247825 */ /* 0x000fcc00078e020e */
[----:B------:R-:W3:Y:S01]  /*0610*/  LDG.E R36, desc[UR8][R36.64] ;  /* 0x0000000824247981 */ /* 0x000ee2000c1e1900 */
[----:B--2---:R-:W-:-:S03]  /*0620*/  FFMA R27, R30, R31, R27 ;  /* 0x0000001f1e1b7223 */ /* 0x004fc6000000001b */
[----:B------:R-:W3:Y:S02]  /*0630*/  LDG.E R30, desc[UR6][R28.64+-0x4] ;  /* 0xfffffc061c1e7981 */ /* 0x000ee4000c1e1900 */
[----:B---3--:R-:W-:Y:S01]  /*0640*/  FFMA R27, R30, R36, R27 ;  /* 0x000000241e1b7223 */ /* 0x008fe2000000001b */
        /* <DEDUP_REMOVED lines=13> */
[----:B------:R-:W-:-:S05]  /*0720*/  VIADD R34, R34, 0x8 ;  /* 0x0000000822227836 */ /* 0x000fca0000000000 */
[----:B------:R-:W-:Y:S01]  /*0730*/  ISETP.NE.AND P2, PT, R34, RZ, PT ;  /* 0x000000ff2200720c */ /* 0x000fe20003f45270 */
[----:B--2---:R-:W-:Y:S02]  /*0740*/  FFMA R27, R30, R31, R27 ;  /* 0x0000001f1e1b7223 */ /* 0x004fe4000000001b */
[----:B------:R-:W3:Y:S01]  /*0750*/  LDG.E R30, desc[UR6][R28.64+0xc] ;  /* 0x00000c061c1e7981 */ /* 0x000ee2000c1e1900 */
[----:B------:R-:W-:Y:S01]  /*0760*/  IADD3 R33, PT, PT, R33, 0x8, RZ ;  /* 0x0000000821217810 */ /* 0x000fe20007ffe0ff */
[----:B------:R-:W-:Y:S02]  /*0770*/  IMAD R35, R26, 0x8, R35 ;  /* 0x000000081a237824 */ /* 0x000fe400078e0223 */
[----:B---3--:R-:W-:-:S06]  /*0780*/  FFMA R27, R30, R36, R27 ;  /* 0x000000241e1b7223 */ /* 0x008fcc000000001b */
[----:B------:R-:W-:Y:S05]  /*0790*/  @P2 BRA `(.L_x_5) ;  /* 0xfffffffc00542947 */ /* 0x000fea000383ffff */
[----:B------:R-:W-:-:S07]  /*07a0*/  LOP3.LUT R37, R2, 0x7ffffff8, RZ, 0xc0, !PT ;  /* 0x7ffffff802257812 */ /* 0x000fce00078ec0ff */
.L_x_4:
[----:B------:R-:W-:-:S04]  /*07b0*/  LOP3.LUT R28, R2, 0x7, RZ, 0xc0, !PT ;  /* 0x00000007021c7812 */ /* 0x000fc800078ec0ff */
[----:B------:R-:W-:-:S13]  /*07c0*/  ISETP.NE.AND P2, PT, R28, RZ, PT ;  /* 0x000000ff1c00720c */ /* 0x000fda0003f45270 */
[----:B------:R-:W-:Y:S05]  /*07d0*/  @!P2 BRA `(.L_x_6) ;  /* 0x000000040010a947 */ /* 0x000fea0003800000 */
[----:B------:R-:W-:Y:S01]  /*07e0*/  IADD3 R28, PT, PT, R28, -0x1, RZ ;  /* 0xffffffff1c1c7810 */ /* 0x000fe20007ffe0ff */
[----:B------:R-:W-:-:S03]  /*07f0*/  IMAD.IADD R33, R3, 0x1, -R32 ;  /* 0x0000000103217824 */ /* 0x000fc600078e0a20 */
[----:B------:R-:W-:-:S13]  /*0800*/  ISETP.GE.U32.AND P2, PT, R28, 0x3, PT ;  /* 0x000000031c00780c */ /* 0x000fda0003f46070 */
[----:B------:R-:W-:Y:S05]  /*0810*/  @!P2 BRA `(.L_x_7) ;  /* 0x000000000070a947 */ /* 0x000fea0003800000 */
[----:B------:R-:W0:Y:S01]  /*0820*/  LDC.64 R30, c[0x0][0x380] ;  /* 0x0000e000ff1e7b82 */ /* 0x000e220000000a00 */
[----:B------:R-:W-:Y:S01]  /*0830*/  IADD3 R29, PT, PT, R32, R37, RZ ;  /* 0x00000025201d7210 */ /* 0x000fe20007ffe0ff */
[----:B------:R-:W-:Y:S01]  /*0840*/  IMAD R35, R37, R26, R33 ;  /* 0x0000001a25237224 */ /* 0x000fe200078e0221 */
[C---:B------:R-:W-:Y:S02]  /*0850*/  R2UR UR6, R22.reuse ;  /* 0x00000000160672ca */ /* 0x040fe400000e0000 */
[C---:B------:R-:W-:Y:S02]  /*0860*/  R2UR UR7, R23.reuse ;  /* 0x00000000170772ca */ /* 0x040fe400000e0000 */
[----:B------:R-:W-:Y:S02]  /*0870*/  R2UR UR8, R22 ;  /* 0x00000000160872ca */ /* 0x000fe400000e0000 */
[----:B------:R-:W-:Y:S01]  /*0880*/  R2UR UR9, R23 ;  /* 0x00000000170972ca */ /* 0x000fe200000e0000 */
[----:B0-----:R-:W-:-:S02]  /*0890*/  IMAD.WIDE R30, R29, 0x4, R30 ;  /* 0x000000041d1e7825 */ /* 0x001fc400078e021e */
[----:B------:R-:W0:Y:S06]  /*08a0*/  LDC.64 R28, c[0x0][0x388] ;  /* 0x0000e200ff1c7b82 */ /* 0x000e2c0000000a00 */
[----:B------:R-:W2:Y:S04]  /*08b0*/  LDG.E R34, desc[UR6][R30.64] ;  /* 0x000000061e227981 */ /* 0x000ea8000c1e1900 */
[----:B------:R-:W3:Y:S01]  /*08c0*/  LDG.E R36, desc[UR6][R30.64+0x4] ;  /* 0x000004061e247981 */ /* 0x000ee2000c1e1900 */
[----:B0-----:R-:W-:-:S05]  /*08d0*/  IMAD.WIDE R28, R35, 0x4, R28 ;  /* 0x00000004231c7825 */ /* 0x001fca00078e021c */
[----:B------:R-:W2:Y:S02]  /*08e0*/  LDG.E R35, desc[UR8][R28.64] ;  /* 0x000000081c237981 */ /* 0x000ea4000c1e1900 */
[----:B--2---:R-:W-:Y:S01]  /*08f0*/  FFMA R27, R34, R35, R27 ;  /* 0x00000023221b7223 */ /* 0x004fe2000000001b */
[----:B------:R-:W-:-:S05]  /*0900*/  IMAD.WIDE.U32 R34, R26, 0x4, R28 ;  /* 0x000000041a227825 */ /* 0x000fca00078e001c */
[----:B------:R-:W3:Y:S02]  /*0910*/  LDG.E R28, desc[UR8][R34.64] ;  /* 0x00000008221c7981 */ /* 0x000ee4000c1e1900 */
[----:B---3--:R-:W-:Y:S01]  /*0920*/  FFMA R27, R36, R28, R27 ;  /* 0x0000001c241b7223 */ /* 0x008fe2000000001b */
[----:B------:R-:W-:Y:S02]  /*0930*/  IMAD.WIDE.U32 R28, R26, 0x4, R34 ;  /* 0x000000041a1c7825 */ /* 0x000fe400078e0022 */
[----:B------:R-:W2:Y:S04]  /*0940*/  LDG.E R34, desc[UR6][R30.64+0x8] ;  /* 0x000008061e227981 */ /* 0x000ea8000c1e1900 */
[----:B------:R-:W2:Y:S01]  /*0950*/  LDG.E R35, desc[UR8][R28.64] ;  /* 0x000000081c237981 */ /* 0x000ea2000c1e1900 */
[----:B------:R-:W-:-:S02]  /*0960*/  R2UR UR10, R22 ;  /* 0x00000000160a72ca */ /* 0x000fc400000e0000 */
[----:B------:R-:W-:-:S13]  /*0970*/  R2UR UR11, R23 ;  /* 0x00000000170b72ca */ /* 0x000fda00000e0000 */
[----:B------:R-:W3:Y:S01]  /*0980*/  LDG.E R36, desc[UR10][R30.64+0xc] ;  /* 0x00000c0a1e247981 */ /* 0x000ee2000c1e1900 */
[----:B--2---:R-:W-:Y:S01]  /*0990*/  FFMA R27, R34, R35, R27 ;  /* 0x00000023221b7223 */ /* 0x004fe2000000001b */
[----:B------:R-:W-:-:S06]  /*09a0*/  IMAD.WIDE.U32 R34, R26, 0x4, R28 ;  /* 0x000000041a227825 */ /* 0x000fcc00078e001c */
[----:B------:R-:W3:Y:S01]  /*09b0*/  LDG.E R34, desc[UR6][R34.64] ;  /* 0x0000000622227981 */ /* 0x000ee2000c1e1900 */
[----:B------:R-:W-:Y:S02]  /*09c0*/  VIADD R37, R37, 0x4 ;  /* 0x0000000425257836 */ /* 0x000fe40000000000 */
[----:B---3--:R-:W-:-:S07]  /*09d0*/  FFMA R27, R36, R34, R27 ;  /* 0x00000022241b7223 */ /* 0x008fce000000001b */
.L_x_7:
[----:B------:R-:W-:-:S04]  /*09e0*/  LOP3.LUT R28, R2, 0x3, RZ, 0xc0, !PT ;  /* 0x00000003021c7812 */ /* 0x000fc800078ec0ff */
[----:B------:R-:W-:-:S13]  /*09f0*/  ISETP.NE.AND P2, PT, R28, RZ, PT ;  /* 0x000000ff1c00720c */ /* 0x000fda0003f45270 */
[----:B------:R-:W-:Y:S05]  /*0a00*/  @!P2 BRA `(.L_x_6) ;  /* 0x000000000084a947 */ /* 0x000fea0003800000 */
[----:B------:R-:W0:Y:S01]  /*0a10*/  LDC.64 R30, c[0x0][0x380] ;  /* 0x0000e000ff1e7b82 */ /* 0x000e220000000a00 */
[----:B------:R-:W-:-:S07]  /*0a20*/  ISETP.NE.AND P2, PT, R28, 0x1, PT ;  /* 0x000000011c00780c */ /* 0x000fce0003f45270 */
[----:B------:R-:W1:Y:S06]  /*0a30*/  LDC.64 R34, c[0x0][0x388] ;  /* 0x0000e200ff227b82 */ /* 0x000e6c0000000a00 */
[----:B------:R-:W-:Y:S02]  /*0a40*/  @P2 IADD3 R29, PT, PT, R32, R37, RZ ;  /* 0x00000025201d2210 */ /* 0x000fe40007ffe0ff */
[----:B------:R-:W-:Y:S02]  /*0a50*/  @P2 R2UR UR6, R22 ;  /* 0x00000000160622ca */ /* 0x000fe400000e0000 */
[----:B------:R-:W-:-:S02]  /*0a60*/  @P2 R2UR UR7, R23 ;  /* 0x00000000170722ca */ /* 0x000fc400000e0000 */
[----:B------:R-:W-:Y:S02]  /*0a70*/  @P2 R2UR UR8, R22 ;  /* 0x00000000160822ca */ /* 0x000fe400000e0000 */
[----:B------:R-:W-:Y:S01]  /*0a80*/  @P2 R2UR UR9, R23 ;  /* 0x00000000170922ca */ /* 0x000fe200000e0000 */
[----:B0-----:R-:W-:-:S04]  /*0a90*/  @P2 IMAD.WIDE R30, R29, 0x4, R30 ;  /* 0x000000041d1e2825 */ /* 0x001fc800078e021e */
[----:B------:R-:W-:-:S04]  /*0aa0*/  @P2 IMAD R29, R37, R26, R33 ;  /* 0x0000001a251d2224 */ /* 0x000fc800078e0221 */
[----:B------:R-:W2:Y:S01]  /*0ab0*/  @P2 LDG.E R28, desc[UR6][R30.64] ;  /* 0x000000061e1c2981 */ /* 0x000ea2000c1e1900 */
[----:B-1----:R-:W-:-:S05]  /*0ac0*/  @P2 IMAD.WIDE R34, R29, 0x4, R34 ;  /* 0x000000041d222825 */ /* 0x002fca00078e0222 */
[----:B------:R0:W2:Y:S02]  /*0ad0*/  @P2 LDG.E R29, desc[UR8][R34.64] ;  /* 0x00000008221d2981 */ /* 0x0000a4000c1e1900 */
[----:B0-----:R-:W-:-:S05]  /*0ae0*/  @P2 IMAD.WIDE.U32 R34, R26, 0x4, R34 ;  /* 0x000000041a222825 */ /* 0x001fca00078e0022 */
[----:B------:R-:W3:Y:S01]  /*0af0*/  @P2 LDG.E R36, desc[UR8][R34.64] ;  /* 0x0000000822242981 */ /* 0x000ee2000c1e1900 */
[----:B--2---:R-:W-:-:S03]  /*0b00*/  @P2 FFMA R28, R28, R29, R27 ;  /* 0x0000001d1c1c2223 */ /* 0x004fc6000000001b */
[----:B------:R0:W3:Y:S01]  /*0b10*/  @P2 LDG.E R29, desc[UR6][R30.64+0x4] ;  /* 0x000004061e1d2981 */ /* 0x0000e2000c1e1900 */
[----:B------:R-:W-:Y:S01]  /*0b20*/  LOP3.LUT P3, RZ, R2, 0x1, RZ, 0xc0, !PT ;  /* 0x0000000102ff7812 */ /* 0x000fe2000786c0ff */
[----:B0-----:R-:W0:Y:S01]  /*0b30*/  LDC.64 R30, c[0x0][0x388] ;  /* 0x0000e200ff1e7b82 */ /* 0x001e220000000a00 */
[----:B------:R-:W-:-:S11]  /*0b40*/  @P2 VIADD R37, R37, 0x2 ;  /* 0x0000000225252836 */ /* 0x000fd60000000000 */
[C---:B------:R-:W-:Y:S01]  /*0b50*/  @P3 R2UR UR6, R22.reuse ;  /* 0x00000000160632ca */ /* 0x040fe200000e0000 */
[----:B------:R-:W-:Y:S01]  /*0b60*/  @P3 IMAD R33, R37, R26, R33 ;  /* 0x0000001a25213224 */ /* 0x000fe200078e0221 */
[C---:B------:R-:W-:Y:S02]  /*0b70*/  @P3 R2UR UR7, R23.reuse ;  /* 0x00000000170732ca */ /* 0x040fe400000e0000 */
[----:B------:R-:W-:Y:S02]  /*0b80*/  @P3 R2UR UR8, R22 ;  /* 0x00000000160832ca */ /* 0x000fe400000e0000 */
[----:B------:R-:W-:Y:S02]  /*0b90*/  @P3 R2UR UR9, R23 ;  /* 0x00000000170932ca */ /* 0x000fe400000e0000 */
[----:B------:R-:W-:Y:S01]  /*0ba0*/  @P3 IADD3 R37, PT, PT, R32, R37, RZ ;  /* 0x0000002520253210 */ /* 0x000fe20007ffe0ff */
[----:B0-----:R-:W-:-:S10]  /*0bb0*/  @P3 IMAD.WIDE R30, R33, 0x4, R30 ;  /* 0x00000004211e3825 */ /* 0x001fd400078e021e */
[----:B------:R-:W2:Y:S01]  /*0bc0*/  @P3 LDG.E R30, desc[UR8][R30.64] ;  /* 0x000000081e1e3981 */ /* 0x000ea2000c1e1900 */
[----:B---3--:R-:W-:Y:S02]  /*0bd0*/  @P2 FFMA R27, R29, R36, R28 ;  /* 0x000000241d1b2223 */ /* 0x008fe4000000001c */
[----:B------:R-:W0:Y:S02]  /*0be0*/  LDC.64 R28, c[0x0][0x380] ;  /* 0x0000e000ff1c7b82 */ /* 0x000e240000000a00 */
[----:B0-----:R-:W-:-:S06]  /*0bf0*/  @P3 IMAD.WIDE R28, R37, 0x4, R28 ;  /* 0x00000004251c3825 */ /* 0x001fcc00078e021c */
[----:B------:R-:W2:Y:S02]  /*0c00*/  @P3 LDG.E R28, desc[UR6][R28.64] ;  /* 0x000000061c1c3981 */ /* 0x000ea4000c1e1900 */
[----:B--2---:R-:W-:-:S07]  /*0c10*/  @P3 FFMA R27, R28, R30, R27 ;  /* 0x0000001e1c1b3223 */ /* 0x004fce000000001b */
.L_x_6:
[----:B------:R-:W0:Y:S01]  /*0c20*/  LDC.64 R28, c[0x0][0x390] ;  /* 0x0000e400ff1c7b82 */ /* 0x000e220000000a00 */
[----:B------:R-:W-:Y:S02]  /*0c30*/  R2UR UR6, R22 ;  /* 0x00000000160672ca */ /* 0x000fe400000e0000 */
[----:B------:R-:W-:Y:S01]  /*0c40*/  R2UR UR7, R23 ;  /* 0x00000000170772ca */ /* 0x000fe200000e0000 */
[----:B0-----:R-:W-:-:S12]  /*0c50*/  IMAD.WIDE R28, R3, 0x4, R28 ;  /* 0x00000004031c7825 */ /* 0x001fd800078e021c */
[----:B------:R0:W-:Y:S01]  /*0c60*/  STG.E desc[UR6][R28.64], R27 ;  /* 0x0000001b1c007986 */ /* 0x0001e2000c101906 */
[----:B------:R-:W-:Y:S05]  /*0c70*/  @P1 BRA `(.L_x_8) ;  /* 0xfffffff400ec1947 */ /* 0x000fea000383ffff */
.L_x_3:
[----:B------:R-:W-:Y:S05]  /*0c80*/  BSYNC.RECONVERGENT B1 ;  /* 0x0000000000017941 */ /* 0x000fea0003800200 */
.L_x_2:
[----:B------:R-:W1:Y:S01]  /*0c90*/  LDCU UR5, c[0x0][0x360] ;  /* 0x00006c00ff0577ac */ /* 0x000e620008000800 */
[----:B------:R-:W1:Y:S01]  /*0ca0*/  LDC R26, c[0x0][0x370] ;  /* 0x0000dc00ff1a7b82 */ /* 0x000e620000000800 */
[----:B------:R-:W2:Y:S02]  /*0cb0*/  LDCU UR4, c[0x0][0x398] ;  /* 0x00007300ff0477ac */ /* 0x000ea40008000800 */
[----:B--2---:R-:W-:Y:S01]  /*0cc0*/  UIMAD UR4, UR4, UR4, URZ ;  /* 0x00000004040472a4 */ /* 0x004fe2000f8e02ff */
[----:B-1----:R-:W-:-:S05]  /*0cd0*/  IMAD R3, R26, UR5, R3 ;  /* 0x000000051a037c24 */ /* 0x002fca000f8e0203 */
[----:B------:R-:W-:-:S13]  /*0ce0*/  ISETP.GE.AND P1, PT, R3, UR4, PT ;  /* 0x0000000403007c0c */ /* 0x000fda000bf26270 */
[----:B------:R-:W-:Y:S05]  /*0cf0*/  @!P1 BRA `(.L_x_9) ;  /* 0xfffffff400589947 */ /* 0x000fea000383ffff */
.L_x_1:
[----:B------:R-:W-:Y:S05]  /*0d00*/  BSYNC.RECONVERGENT B0 ;  /* 0x0000000000007941 */ /* 0x000fea0003800200 */
.L_x_0:
[----:B------:R-:W-:-:S06]  /*0d10*/  CS2R R2, SR_GLOBALTIMERLO ;  /* 0x0000000000027805 */ /* 0x000fcc0000015200 */
[----:B------:R-:W-:Y:S01]  /*0d20*/  IADD3 R8, P0, PT, -R24, R2, RZ ;  /* 0x0000000218087210 */ /* 0x000fe20007f1e1ff */
[----:B------:R1:W-:Y:S01]  /*0d30*/  STL [R1], R0 ;  /* 0x0000000001007387 */ /* 0x0003e20000100800 */
[----:B------:R-:W-:Y:S01]  /*0d40*/  MOV R2, 0x0 ;  /* 0x0000000000027802 */ /* 0x000fe20000000f00 */
[----:B------:R-:W2:Y:S02]  /*0d50*/  LDCU.64 UR4, c[0x4][0x8] ;  /* 0x01000100ff0477ac */ /* 0x000ea40008000a00 */
[----:B------:R-:W-:-:S03]  /*0d60*/  IMAD.X R9, R3, 0x1, ~R25, P0 ;  /* 0x0000000103097824 */ /* 0x000fc600000e0e19 */
[----:B------:R-:W3:Y:S02]  /*0d70*/  LDC.64 R2, c[0x4][R2] ;  /* 0x0100000002027b82 */ /* 0x000ee40000000a00 */
[----:B------:R1:W-:Y:S01]  /*0d80*/  STL.64 [R1+0x8], R8 ;  /* 0x0000080801007387 */ /* 0x0003e20000100a00 */
[----:B--2---:R-:W-:Y:S01]  /*0d90*/  MOV R4, UR4 ;  /* 0x0000000400047c02 */ /* 0x004fe20008000f00 */
[----:B-1----:R-:W-:-:S07]  /*0da0*/  IMAD.U32 R5, RZ, RZ, UR5 ;  /* 0x00000005ff057e24 */ /* 0x002fce000f8e00ff */
[----:B------:R-:W-:-:S07]  /*0db0*/  LEPC R20, `(.L_x_10) ;  /* 0x000000001014794e */ /* 0x000fce0000000000 */
[----:B0--3--:R-:W-:Y:S05]  /*0dc0*/  CALL.ABS.NOINC R2 ;  /* 0x0000000002007343 */ /* 0x009fea0003c00000 */
.L_x_10:
[----:B------:R-:W-:Y:S05]  /*0dd0*/  EXIT ;  /* 0x000000000000794d */ /* 0x000fea0003800000 */
.L_x_11:
[----:B------:R-:W-:-:S00]  /*0de0*/  BRA `(.L_x_11) ;  /* 0xfffffffc00fc7947 */ /* 0x000fc0000383ffff */
[----:B------:R-:W-:-:S00]  /*0df0*/  NOP ;  /* 0x0000000000007918 */ /* 0x000fc00000000000 */
        /* <DEDUP_REMOVED lines=8> */
.L_x_12:


//--------------------- .nv.global.init           --------------------------
	.section	.nv.global.init,"aw",@progbits
.nv.global.init:
	.type		$str,@object
	.size		$str,(.L_0 - $str)
$str:
        /*0000*/ 	.byte	0x54, 0x68, 0x72, 0x65, 0x61, 0x64, 0x20, 0x25, 0x64, 0x20, 0x63, 0x6f, 0x6d, 0x70, 0x6c, 0x65
        /*0010*/ 	.byte	0x74, 0x65, 0x64, 0x20, 0x69, 0x6e, 0x20, 0x25, 0x6c, 0x6c, 0x75, 0x20, 0x6e, 0x73, 0x0a, 0x00
.L_0:


//--------------------- .nv.shared.reserved.0     --------------------------
	.section	.nv.shared.reserved.0,"aw",@nobits
	.weak		__nv_reservedSMEM_offset_0_alias
	.size		__nv_reservedSMEM_offset_0_alias, 0, 64
	.other		__nv_reservedSMEM_offset_0_alias,@"STO_CUDA_RESERVED_SHARED STV_DEFAULT"
__nv_reservedSMEM_offset_0_alias:
	.zero		0
	.zero		64


//--------------------- .nv.constant0._Z10testKernelPKfS0_Pfii --------------------------
	.section	.nv.constant0._Z10testKernelPKfS0_Pfii,"a",@progbits
	.sectionflags	@""
	.align	4
.nv.constant0._Z10testKernelPKfS0_Pfii:
	.zero		928


//--------------------- SYMBOLS --------------------------

	.type		.nv.reservedSmem.offset0,@object
	.size		.nv.reservedSmem.offset0,0x4
	.type		vprintf,@function
